//
// Generated by NVIDIA NVVM Compiler
//
// Compiler Build ID: CL-36424714
// Cuda compilation tools, release 13.0, V13.0.88
// Based on NVVM 20.0.0
//

.version 9.0
.target sm_100
.address_size 64

	// .globl	_Z8func_cpuv
.extern .func  (.param .b32 func_retval0) vprintf
(
	.param .b64 vprintf_param_0,
	.param .b64 vprintf_param_1
)
;
.global .align 1 .b8 $str$1[22] = {101, 120, 101, 99, 117, 116, 101, 100, 32, 102, 114, 111, 109, 32, 100, 101, 118, 105, 99, 101, 10};
.global .align 1 .b8 $str$2[102] = {116, 105, 100, 32, 58, 32, 37, 100, 44, 32, 116, 104, 114, 101, 97, 100, 73, 100, 120, 32, 58, 32, 40, 37, 100, 44, 37, 100, 44, 37, 100, 41, 44, 32, 98, 108, 111, 99, 107, 73, 100, 120, 32, 58, 32, 40, 37, 100, 44, 37, 100, 44, 37, 100, 41, 44, 32, 98, 108, 111, 99, 107, 68, 105, 109, 32, 58, 32, 40, 37, 100, 44, 37, 100, 44, 37, 100, 41, 44, 32, 103, 114, 105, 100, 68, 105, 109, 32, 58, 32, 40, 37, 100, 44, 37, 100, 44, 37, 100, 41, 10};
.global .align 1 .b8 $str$3[114] = {105, 100, 95, 120, 32, 58, 32, 37, 100, 44, 32, 105, 100, 95, 121, 32, 58, 32, 37, 100, 44, 32, 116, 104, 114, 101, 97, 100, 73, 100, 120, 32, 58, 32, 40, 37, 100, 44, 37, 100, 44, 37, 100, 41, 44, 32, 98, 108, 111, 99, 107, 73, 100, 120, 32, 58, 32, 40, 37, 100, 44, 37, 100, 44, 37, 100, 41, 44, 32, 98, 108, 111, 99, 107, 68, 105, 109, 32, 58, 32, 40, 37, 100, 44, 37, 100, 44, 37, 100, 41, 44, 32, 103, 114, 105, 100, 68, 105, 109, 32, 58, 32, 40, 37, 100, 44, 37, 100, 44, 37, 100, 41, 10};
.global .align 1 .b8 $str$4[125] = {105, 100, 95, 120, 32, 58, 32, 37, 100, 44, 32, 105, 100, 95, 121, 32, 58, 32, 37, 100, 44, 32, 105, 100, 95, 122, 32, 58, 32, 37, 100, 44, 32, 116, 104, 114, 101, 97, 100, 73, 100, 120, 32, 58, 32, 40, 37, 100, 44, 37, 100, 44, 37, 100, 41, 44, 32, 98, 108, 111, 99, 107, 73, 100, 120, 32, 58, 32, 40, 37, 100, 44, 37, 100, 44, 37, 100, 41, 44, 32, 98, 108, 111, 99, 107, 68, 105, 109, 32, 58, 32, 40, 37, 100, 44, 37, 100, 44, 37, 100, 41, 44, 32, 103, 114, 105, 100, 68, 105, 109, 32, 58, 32, 40, 37, 100, 44, 37, 100, 44, 37, 100, 41, 10};

.visible .entry _Z8func_cpuv()
{
	.reg .b32 	%r<3>;
	.reg .b64 	%rd<3>;

	mov.u64 	%rd1, $str$1;
	cvta.global.u64 	%rd2, %rd1;
	{ // callseq 0, 0
	.param .b64 param0;
	st.param.b64 	[param0], %rd2;
	.param .b64 param1;
	st.param.b64 	[param1], 0;
	.param .b32 retval0;
	call.uni (retval0), 
	vprintf, 
	(
	param0, 
	param1
	);
	ld.param.b32 	%r1, [retval0];
	} // callseq 0
	ret;

}
	// .globl	_Z9exec_confv
.visible .entry _Z9exec_confv()
{
	.local .align 8 .b8 	__local_depot1[56];
	.reg .b64 	%SP;
	.reg .b64 	%SPL;
	.reg .b32 	%r<16>;
	.reg .b64 	%rd<5>;

	mov.u64 	%SPL, __local_depot1;
	cvta.local.u64 	%SP, %SPL;
	add.u64 	%rd1, %SP, 0;
	add.u64 	%rd2, %SPL, 0;
	mov.u32 	%r1, %tid.x;
	mov.u32 	%r2, %ctaid.x;
	mov.u32 	%r3, %ntid.x;
	mad.lo.s32 	%r4, %r2, %r3, %r1;
	mov.u32 	%r5, %tid.y;
	mov.u32 	%r6, %tid.z;
	mov.u32 	%r7, %ctaid.y;
	mov.u32 	%r8, %ctaid.z;
	mov.u32 	%r9, %ntid.y;
	mov.u32 	%r10, %ntid.z;
	mov.u32 	%r11, %nctaid.x;
	mov.u32 	%r12, %nctaid.y;
	mov.u32 	%r13, %nctaid.z;
	st.local.v2.u32 	[%rd2], {%r4, %r1};
	st.local.v2.u32 	[%rd2+8], {%r5, %r6};
	st.local.v2.u32 	[%rd2+16], {%r2, %r7};
	st.local.v2.u32 	[%rd2+24], {%r8, %r3};
	st.local.v2.u32 	[%rd2+32], {%r9, %r10};
	st.local.v2.u32 	[%rd2+40], {%r11, %r12};
	st.local.u32 	[%rd2+48], %r13;
	mov.u64 	%rd3, $str$2;
	cvta.global.u64 	%rd4, %rd3;
	{ // callseq 1, 0
	.param .b64 param0;
	st.param.b64 	[param0], %rd4;
	.param .b64 param1;
	st.param.b64 	[param1], %rd1;
	.param .b32 retval0;
	call.uni (retval0), 
	vprintf, 
	(
	param0, 
	param1
	);
	ld.param.b32 	%r14, [retval0];
	} // callseq 1
	ret;

}
	// .globl	_Z12exec_conf_2Dv
.visible .entry _Z12exec_conf_2Dv()
{
	.local .align 8 .b8 	__local_depot2[56];
	.reg .b64 	%SP;
	.reg .b64 	%SPL;
	.reg .b32 	%r<17>;
	.reg .b64 	%rd<5>;

	mov.u64 	%SPL, __local_depot2;
	cvta.local.u64 	%SP, %SPL;
	add.u64 	%rd1, %SP, 0;
	add.u64 	%rd2, %SPL, 0;
	mov.u32 	%r1, %tid.x;
	mov.u32 	%r2, %ctaid.x;
	mov.u32 	%r3, %ntid.x;
	mad.lo.s32 	%r4, %r2, %r3, %r1;
	mov.u32 	%r5, %tid.y;
	mov.u32 	%r6, %ctaid.y;
	mov.u32 	%r7, %ntid.y;
	mad.lo.s32 	%r8, %r6, %r7, %r5;
	mov.u32 	%r9, %tid.z;
	mov.u32 	%r10, %ctaid.z;
	mov.u32 	%r11, %ntid.z;
	mov.u32 	%r12, %nctaid.x;
	mov.u32 	%r13, %nctaid.y;
	mov.u32 	%r14, %nctaid.z;
	st.local.v2.u32 	[%rd2], {%r4, %r8};
	st.local.v2.u32 	[%rd2+8], {%r1, %r5};
	st.local.v2.u32 	[%rd2+16], {%r9, %r2};
	st.local.v2.u32 	[%rd2+24], {%r6, %r10};
	st.local.v2.u32 	[%rd2+32], {%r3, %r7};
	st.local.v2.u32 	[%rd2+40], {%r11, %r12};
	st.local.v2.u32 	[%rd2+48], {%r13, %r14};
	mov.u64 	%rd3, $str$3;
	cvta.global.u64 	%rd4, %rd3;
	{ // callseq 2, 0
	.param .b64 param0;
	st.param.b64 	[param0], %rd4;
	.param .b64 param1;
	st.param.b64 	[param1], %rd1;
	.param .b32 retval0;
	call.uni (retval0), 
	vprintf, 
	(
	param0, 
	param1
	);
	ld.param.b32 	%r15, [retval0];
	} // callseq 2
	ret;

}
	// .globl	_Z12exec_conf_3Dv
.visible .entry _Z12exec_conf_3Dv()
{
	.local .align 8 .b8 	__local_depot3[64];
	.reg .b64 	%SP;
	.reg .b64 	%SPL;
	.reg .b32 	%r<18>;
	.reg .b64 	%rd<5>;

	mov.u64 	%SPL, __local_depot3;
	cvta.local.u64 	%SP, %SPL;
	add.u64 	%rd1, %SP, 0;
	add.u64 	%rd2, %SPL, 0;
	mov.u32 	%r1, %tid.x;
	mov.u32 	%r2, %ctaid.x;
	mov.u32 	%r3, %ntid.x;
	mad.lo.s32 	%r4, %r2, %r3, %r1;
	mov.u32 	%r5, %tid.y;
	mov.u32 	%r6, %ctaid.y;
	mov.u32 	%r7, %ntid.y;
	mad.lo.s32 	%r8, %r6, %r7, %r5;
	mov.u32 	%r9, %tid.z;
	mov.u32 	%r10, %ctaid.z;
	mov.u32 	%r11, %ntid.z;
	mad.lo.s32 	%r12, %r10, %r11, %r9;
	mov.u32 	%r13, %nctaid.x;
	mov.u32 	%r14, %nctaid.y;
	mov.u32 	%r15, %nctaid.z;
	st.local.v2.u32 	[%rd2], {%r4, %r8};
	st.local.v2.u32 	[%rd2+8], {%r12, %r1};
	st.local.v2.u32 	[%rd2+16], {%r5, %r9};
	st.local.v2.u32 	[%rd2+24], {%r2, %r6};
	st.local.v2.u32 	[%rd2+32], {%r10, %r3};
	st.local.v2.u32 	[%rd2+40], {%r7, %r11};
	st.local.v2.u32 	[%rd2+48], {%r13, %r14};
	st.local.u32 	[%rd2+56], %r15;
	mov.u64 	%rd3, $str$4;
	cvta.global.u64 	%rd4, %rd3;
	{ // callseq 3, 0
	.param .b64 param0;
	st.param.b64 	[param0], %rd4;
	.param .b64 param1;
	st.param.b64 	[param1], %rd1;
	.param .b32 retval0;
	call.uni (retval0), 
	vprintf, 
	(
	param0, 
	param1
	);
	ld.param.b32 	%r16, [retval0];
	} // callseq 3
	ret;

}


// ===== COMPILED SASS (sm_100) =====

	.target	sm_100

	.elftype	@"ET_EXEC"


//--------------------- .note.nv.tkinfo           --------------------------
	.section	.note.nv.tkinfo,"",@"SHT_NOTE"
	.sectionflags	@"SHF_NOTE_NV_TKINFO"
	.tkinfo
        /*0018*/ 	.word	0x00000002
        /*0030*/ 	.string	""
        /*0030*/ 	.string	"ptxas"
        /*0030*/ 	.string	"Cuda compilation tools, release 13.0, V13.0.88"
        /*0030*/ 	.string	"Build cuda_13.0.r13.0/compiler.36424714_0"
        /*0030*/ 	.string	"-arch sm_100 -m 64 "



//--------------------- .note.nv.cuinfo           --------------------------
	.section	.note.nv.cuinfo,"",@"SHT_NOTE"
	.sectionflags	@"SHF_NOTE_NV_CUINFO"
        /*0018*/ 	.short	0x0002
        /*001a*/ 	.short	0x0064
        /*001c*/ 	.short	0x0082
	.zero		2


//--------------------- .nv.info                  --------------------------
	.section	.nv.info,"",@"SHT_CUDA_INFO"
	.align	4


	//----- nvinfo : EIATTR_REGCOUNT
	.align		4
        /*0000*/ 	.byte	0x04, 0x2f
        /*0002*/ 	.short	(.L_5 - .L_4)
	.align		4
.L_4:
        /*0004*/ 	.word	index@(_Z8func_cpuv)
        /*0008*/ 	.word	0x00000018


	//----- nvinfo : EIATTR_FRAME_SIZE
	.align		4
.L_5:
        /*000c*/ 	.byte	0x04, 0x11
        /*000e*/ 	.short	(.L_7 - .L_6)
	.align		4
.L_6:
        /*0010*/ 	.word	index@(_Z8func_cpuv)
        /*0014*/ 	.word	0x00000000


	//----- nvinfo : EIATTR_REGCOUNT
	.align		4
.L_7:
        /*0018*/ 	.byte	0x04, 0x2f
        /*001a*/ 	.short	(.L_9 - .L_8)
	.align		4
.L_8:
        /*001c*/ 	.word	index@(_Z9exec_confv)
        /*0020*/ 	.word	0x00000018


	//----- nvinfo : EIATTR_FRAME_SIZE
	.align		4
.L_9:
        /*0024*/ 	.byte	0x04, 0x11
        /*0026*/ 	.short	(.L_11 - .L_10)
	.align		4
.L_10:
        /*0028*/ 	.word	index@(_Z9exec_confv)
        /*002c*/ 	.word	0x00000038


	//----- nvinfo : EIATTR_REGCOUNT
	.align		4
.L_11:
        /*0030*/ 	.byte	0x04, 0x2f
        /*0032*/ 	.short	(.L_13 - .L_12)
	.align		4
.L_12:
        /*0034*/ 	.word	index@(_Z12exec_conf_2Dv)
        /*0038*/ 	.word	0x00000018


	//----- nvinfo : EIATTR_FRAME_SIZE
	.align		4
.L_13:
        /*003c*/ 	.byte	0x04, 0x11
        /*003e*/ 	.short	(.L_15 - .L_14)
	.align		4
.L_14:
        /*0040*/ 	.word	index@(_Z12exec_conf_2Dv)
        /*0044*/ 	.word	0x00000038


	//----- nvinfo : EIATTR_REGCOUNT
	.align		4
.L_15:
        /*0048*/ 	.byte	0x04, 0x2f
        /*004a*/ 	.short	(.L_17 - .L_16)
	.align		4
.L_16:
        /*004c*/ 	.word	index@(_Z12exec_conf_3Dv)
        /*0050*/ 	.word	0x00000018


	//----- nvinfo : EIATTR_FRAME_SIZE
	.align		4
.L_17:
        /*0054*/ 	.byte	0x04, 0x11
        /*0056*/ 	.short	(.L_19 - .L_18)
	.align		4
.L_18:
        /*0058*/ 	.word	index@(_Z12exec_conf_3Dv)
        /*005c*/ 	.word	0x00000040


	//----- nvinfo : EIATTR_MIN_STACK_SIZE
	.align		4
.L_19:
        /*0060*/ 	.byte	0x04, 0x12
        /*0062*/ 	.short	(.L_21 - .L_20)
	.align		4
.L_20:
        /*0064*/ 	.word	index@(_Z12exec_conf_3Dv)
        /*0068*/ 	.word	0x00000040


	//----- nvinfo : EIATTR_MIN_STACK_SIZE
	.align		4
.L_21:
        /*006c*/ 	.byte	0x04, 0x12
        /*006e*/ 	.short	(.L_23 - .L_22)
	.align		4
.L_22:
        /*0070*/ 	.word	index@(_Z12exec_conf_2Dv)
        /*0074*/ 	.word	0x00000038


	//----- nvinfo : EIATTR_MIN_STACK_SIZE
	.align		4
.L_23:
        /*0078*/ 	.byte	0x04, 0x12
        /*007a*/ 	.short	(.L_25 - .L_24)
	.align		4
.L_24:
        /*007c*/ 	.word	index@(_Z9exec_confv)
        /*0080*/ 	.word	0x00000038


	//----- nvinfo : EIATTR_MIN_STACK_SIZE
	.align		4
.L_25:
        /*0084*/ 	.byte	0x04, 0x12
        /*0086*/ 	.short	(.L_27 - .L_26)
	.align		4
.L_26:
        /*0088*/ 	.word	index@(_Z8func_cpuv)
        /*008c*/ 	.word	0x00000000
.L_27:


//--------------------- .nv.compat                --------------------------
	.section	.nv.compat,"",@"SHT_CUDA_COMPAT_INFO"
	.align	4
        /*0000*/ 	.byte	0x02, 0x09, 0x00, 0x00, 0x02, 0x02, 0x01, 0x00, 0x02, 0x05, 0x05, 0x00, 0x03, 0x07, 0x01, 0x01
        /*0010*/ 	.byte	0x02, 0x03, 0x00, 0x00, 0x02, 0x06, 0x01, 0x00, 0x04, 0x0b, 0x08, 0x00, 0x09, 0x00, 0x00, 0x00
        /*0020*/ 	.byte	0x00, 0x00, 0x00, 0x00


//--------------------- .nv.info._Z12exec_conf_3Dv --------------------------
	.section	.nv.info._Z12exec_conf_3Dv,"",@"SHT_CUDA_INFO"
	.sectionflags	@""
	.align	4


	//----- nvinfo : EIATTR_CUDA_API_VERSION
	.align		4
        /*0000*/ 	.byte	0x04, 0x37
        /*0002*/ 	.short	(.L_29 - .L_28)
.L_28:
        /*0004*/ 	.word	0x00000082


	//----- nvinfo : EIATTR_SPARSE_MMA_MASK
	.align		4
.L_29:
        /*0008*/ 	.byte	0x03, 0x50
        /*000a*/ 	.short	0x0000


	//----- nvinfo : EIATTR_MAXREG_COUNT
	.align		4
        /*000c*/ 	.byte	0x03, 0x1b
        /*000e*/ 	.short	0x00ff


	//----- nvinfo : EIATTR_EXTERNS
	.align		4
        /*0010*/ 	.byte	0x04, 0x0f
        /*0012*/ 	.short	(.L_31 - .L_30)


	//   ....[0]....
	.align		4
.L_30:
        /*0014*/ 	.word	index@(vprintf)


	//----- nvinfo : EIATTR_MERCURY_ISA_VERSION
	.align		4
.L_31:
        /*0018*/ 	.byte	0x03, 0x5f
        /*001a*/ 	.short	0x0101


	//----- nvinfo : EIATTR_VRC_CTA_INIT_COUNT
	.align		4
        /*001c*/ 	.byte	0x02, 0x4a
	.zero		1
	.zero		1


	//----- nvinfo : EIATTR_SYSCALL_OFFSETS
	.align		4
        /*0020*/ 	.byte	0x04, 0x46
        /*0022*/ 	.short	(.L_33 - .L_32)


	//   ....[0]....
.L_32:
        /*0024*/ 	.word	0x00000230


	//----- nvinfo : EIATTR_EXIT_INSTR_OFFSETS
	.align		4
.L_33:
        /*0028*/ 	.byte	0x04, 0x1c
        /*002a*/ 	.short	(.L_35 - .L_34)


	//   ....[0]....
.L_34:
        /*002c*/ 	.word	0x00000240


	//----- nvinfo : EIATTR_SW_WAR
	.align		4
.L_35:
        /*0030*/ 	.byte	0x04, 0x36
        /*0032*/ 	.short	(.L_37 - .L_36)
.L_36:
        /*0034*/ 	.word	0x00000008
.L_37:


//--------------------- .nv.info._Z12exec_conf_2Dv --------------------------
	.section	.nv.info._Z12exec_conf_2Dv,"",@"SHT_CUDA_INFO"
	.sectionflags	@""
	.align	4


	//----- nvinfo : EIATTR_CUDA_API_VERSION
	.align		4
        /*0000*/ 	.byte	0x04, 0x37
        /*0002*/ 	.short	(.L_39 - .L_38)
.L_38:
        /*0004*/ 	.word	0x00000082


	//----- nvinfo : EIATTR_SPARSE_MMA_MASK
	.align		4
.L_39:
        /*0008*/ 	.byte	0x03, 0x50
        /*000a*/ 	.short	0x0000


	//----- nvinfo : EIATTR_MAXREG_COUNT
	.align		4
        /*000c*/ 	.byte	0x03, 0x1b
        /*000e*/ 	.short	0x00ff


	//----- nvinfo : EIATTR_EXTERNS
	.align		4
        /*0010*/ 	.byte	0x04, 0x0f
        /*0012*/ 	.short	(.L_41 - .L_40)


	//   ....[0]....
	.align		4
.L_40:
        /*0014*/ 	.word	index@(vprintf)


	//----- nvinfo : EIATTR_MERCURY_ISA_VERSION
	.align		4
.L_41:
        /*0018*/ 	.byte	0x03, 0x5f
        /*001a*/ 	.short	0x0101


	//----- nvinfo : EIATTR_VRC_CTA_INIT_COUNT
	.align		4
        /*001c*/ 	.byte	0x02, 0x4a
	.zero		1
	.zero		1


	//----- nvinfo : EIATTR_SYSCALL_OFFSETS
	.align		4
        /*0020*/ 	.byte	0x04, 0x46
        /*0022*/ 	.short	(.L_43 - .L_42)


	//   ....[0]....
.L_42:
        /*0024*/ 	.word	0x00000210


	//----- nvinfo : EIATTR_EXIT_INSTR_OFFSETS
	.align		4
.L_43:
        /*0028*/ 	.byte	0x04, 0x1c
        /*002a*/ 	.short	(.L_45 - .L_44)


	//   ....[0]....
.L_44:
        /*002c*/ 	.word	0x00000220


	//----- nvinfo : EIATTR_SW_WAR
	.align		4
.L_45:
        /*0030*/ 	.byte	0x04, 0x36
        /*0032*/ 	.short	(.L_47 - .L_46)
.L_46:
        /*0034*/ 	.word	0x00000008
.L_47:


//--------------------- .nv.info._Z9exec_confv    --------------------------
	.section	.nv.info._Z9exec_confv,"",@"SHT_CUDA_INFO"
	.sectionflags	@""
	.align	4


	//----- nvinfo : EIATTR_CUDA_API_VERSION
	.align		4
        /*0000*/ 	.byte	0x04, 0x37
        /*0002*/ 	.short	(.L_49 - .L_48)
.L_48:
        /*0004*/ 	.word	0x00000082


	//----- nvinfo : EIATTR_SPARSE_MMA_MASK
	.align		4
.L_49:
        /*0008*/ 	.byte	0x03, 0x50
        /*000a*/ 	.short	0x0000


	//----- nvinfo : EIATTR_MAXREG_COUNT
	.align		4
        /*000c*/ 	.byte	0x03, 0x1b
        /*000e*/ 	.short	0x00ff


	//----- nvinfo : EIATTR_EXTERNS
	.align		4
        /*0010*/ 	.byte	0x04, 0x0f
        /*0012*/ 	.short	(.L_51 - .L_50)


	//   ....[0]....
	.align		4
.L_50:
        /*0014*/ 	.word	index@(vprintf)


	//----- nvinfo : EIATTR_MERCURY_ISA_VERSION
	.align		4
.L_51:
        /*0018*/ 	.byte	0x03, 0x5f
        /*001a*/ 	.short	0x0101


	//----- nvinfo : EIATTR_VRC_CTA_INIT_COUNT
	.align		4
        /*001c*/ 	.byte	0x02, 0x4a
	.zero		1
	.zero		1


	//----- nvinfo : EIATTR_SYSCALL_OFFSETS
	.align		4
        /*0020*/ 	.byte	0x04, 0x46
        /*0022*/ 	.short	(.L_53 - .L_52)


	//   ....[0]....
.L_52:
        /*0024*/ 	.word	0x00000200


	//----- nvinfo : EIATTR_EXIT_INSTR_OFFSETS
	.align		4
.L_53:
        /*0028*/ 	.byte	0x04, 0x1c
        /*002a*/ 	.short	(.L_55 - .L_54)


	//   ....[0]....
.L_54:
        /*002c*/ 	.word	0x00000210


	//----- nvinfo : EIATTR_SW_WAR
	.align		4
.L_55:
        /*0030*/ 	.byte	0x04, 0x36
        /*0032*/ 	.short	(.L_57 - .L_56)
.L_56:
        /*0034*/ 	.word	0x00000008
.L_57:


//--------------------- .nv.info._Z8func_cpuv     --------------------------
	.section	.nv.info._Z8func_cpuv,"",@"SHT_CUDA_INFO"
	.sectionflags	@""
	.align	4


	//----- nvinfo : EIATTR_CUDA_API_VERSION
	.align		4
        /*0000*/ 	.byte	0x04, 0x37
        /*0002*/ 	.short	(.L_59 - .L_58)
.L_58:
        /*0004*/ 	.word	0x00000082


	//----- nvinfo : EIATTR_SPARSE_MMA_MASK
	.align		4
.L_59:
        /*0008*/ 	.byte	0x03, 0x50
        /*000a*/ 	.short	0x0000


	//----- nvinfo : EIATTR_MAXREG_COUNT
	.align		4
        /*000c*/ 	.byte	0x03, 0x1b
        /*000e*/ 	.short	0x00ff


	//----- nvinfo : EIATTR_EXTERNS
	.align		4
        /*0010*/ 	.byte	0x04, 0x0f
        /*0012*/ 	.short	(.L_61 - .L_60)


	//   ....[0]....
	.align		4
.L_60:
        /*0014*/ 	.word	index@(vprintf)


	//----- nvinfo : EIATTR_MERCURY_ISA_VERSION
	.align		4
.L_61:
        /*0018*/ 	.byte	0x03, 0x5f
        /*001a*/ 	.short	0x0101


	//----- nvinfo : EIATTR_VRC_CTA_INIT_COUNT
	.align		4
        /*001c*/ 	.byte	0x02, 0x4a
	.zero		1
	.zero		1


	//----- nvinfo : EIATTR_SYSCALL_OFFSETS
	.align		4
        /*0020*/ 	.byte	0x04, 0x46
        /*0022*/ 	.short	(.L_63 - .L_62)


	//   ....[0]....
.L_62:
        /*0024*/ 	.word	0x00000080


	//----- nvinfo : EIATTR_EXIT_INSTR_OFFSETS
	.align		4
.L_63:
        /*0028*/ 	.byte	0x04, 0x1c
        /*002a*/ 	.short	(.L_65 - .L_64)


	//   ....[0]....
.L_64:
        /*002c*/ 	.word	0x00000090


	//----- nvinfo : EIATTR_SW_WAR
	.align		4
.L_65:
        /*0030*/ 	.byte	0x04, 0x36
        /*0032*/ 	.short	(.L_67 - .L_66)
.L_66:
        /*0034*/ 	.word	0x00000008
.L_67:


//--------------------- .nv.callgraph             --------------------------
	.section	.nv.callgraph,"",@"SHT_CUDA_CALLGRAPH"
	.align	4
	.sectionentsize	8
	.align		4
        /*0000*/ 	.word	0x00000000
	.align		4
        /*0004*/ 	.word	0xffffffff
	.align		4
        /*0008*/ 	.word	index@(_Z12exec_conf_3Dv)
	.align		4
        /*000c*/ 	.word	index@(vprintf)
	.align		4
        /*0010*/ 	.word	index@(_Z12exec_conf_2Dv)
	.align		4
        /*0014*/ 	.word	index@(vprintf)
	.align		4
        /*0018*/ 	.word	index@(_Z9exec_confv)
	.align		4
        /*001c*/ 	.word	index@(vprintf)
	.align		4
        /*0020*/ 	.word	index@(_Z8func_cpuv)
	.align		4
        /*0024*/ 	.word	index@(vprintf)
	.align		4
        /*0028*/ 	.word	0x00000000
	.align		4
        /*002c*/ 	.word	0xfffffffe
	.align		4
        /*0030*/ 	.word	0x00000000
	.align		4
        /*0034*/ 	.word	0xfffffffd
	.align		4
        /*0038*/ 	.word	0x00000000
	.align		4
        /*003c*/ 	.word	0xfffffffc


//--------------------- .nv.constant4             --------------------------
	.section	.nv.constant4,"a",@progbits
	.align	8
	.align		8
.nv.constant4:
        /*0000*/ 	.dword	vprintf
	.align		8
        /*0008*/ 	.dword	$str$1
	.align		8
        /*0010*/ 	.dword	$str$2
	.align		8
        /*0018*/ 	.dword	$str$3
	.align		8
        /*0020*/ 	.dword	$str$4


//--------------------- .text._Z12exec_conf_3Dv   --------------------------
	.section	.text._Z12exec_conf_3Dv,"ax",@progbits
	.align	128
        .global         _Z12exec_conf_3Dv
        .type           _Z12exec_conf_3Dv,@function
        .size           _Z12exec_conf_3Dv,(.L_x_8 - _Z12exec_conf_3Dv)
        .other          _Z12exec_conf_3Dv,@"STO_CUDA_ENTRY STV_DEFAULT"
_Z12exec_conf_3Dv:
.text._Z12exec_conf_3Dv:
[----:B------:R-:W0:Y:S01]  /*0000*/  LDC R1, c[0x0][0x37c] ;  /* 0x0000df00ff017b82 */ /* 0x000e220000000800 */
[----:B------:R-:W1:Y:S01]  /*0010*/  S2R R9, SR_TID.X ;  /* 0x0000000000097919 */ /* 0x000e620000002100 */
[----:B------:R-:W2:Y:S06]  /*0020*/  LDCU UR5, c[0x0][0x2fc] ;  /* 0x00005f80ff0577ac */ /* 0x000eac0008000800 */
[----:B------:R-:W1:Y:S01]  /*0030*/  LDC R15, c[0x0][0x360] ;  /* 0x0000d800ff0f7b82 */ /* 0x000e620000000800 */
[----:B0-----:R-:W-:Y:S01]  /*0040*/  VIADD R1, R1, 0xffffffc0 ;  /* 0xffffffc001017836 */ /* 0x001fe20000000000 */
[----:B------:R-:W1:Y:S01]  /*0050*/  S2R R4, SR_CTAID.X ;  /* 0x0000000000047919 */ /* 0x000e620000002500 */
[----:B------:R-:W-:Y:S01]  /*0060*/  MOV R0, 0x0 ;  /* 0x0000000000007802 */ /* 0x000fe20000000f00 */
[----:B------:R-:W0:Y:S01]  /*0070*/  LDCU UR4, c[0x0][0x2f8] ;  /* 0x00005f00ff0477ac */ /* 0x000e220008000800 */
[----:B------:R-:W3:Y:S03]  /*0080*/  S2R R6, SR_TID.Y ;  /* 0x0000000000067919 */ /* 0x000ee60000002200 */
[----:B------:R-:W4:Y:S01]  /*0090*/  LDC R12, c[0x0][0x364] ;  /* 0x0000d900ff0c7b82 */ /* 0x000f220000000800 */
[----:B------:R-:W5:Y:S01]  /*00a0*/  LDCU.64 UR6, c[0x4][0x20] ;  /* 0x01000400ff0677ac */ /* 0x000f620008000a00 */
[----:B------:R-:W3:Y:S01]  /*00b0*/  S2R R5, SR_CTAID.Y ;  /* 0x0000000000057919 */ /* 0x000ee20000002600 */
[----:B------:R-:W2:Y:S05]  /*00c0*/  S2R R7, SR_TID.Z ;  /* 0x0000000000077919 */ /* 0x000eaa0000002300 */
[----:B------:R-:W4:Y:S01]  /*00d0*/  LDC R13, c[0x0][0x368] ;  /* 0x0000da00ff0d7b82 */ /* 0x000f220000000800 */
[----:B------:R-:W2:Y:S07]  /*00e0*/  S2R R14, SR_CTAID.Z ;  /* 0x00000000000e7919 */ /* 0x000eae0000002700 */
[----:B------:R-:W0:Y:S08]  /*00f0*/  LDC R16, c[0x0][0x370] ;  /* 0x0000dc00ff107b82 */ /* 0x000e300000000800 */
[----:B------:R-:W0:Y:S01]  /*0100*/  LDC R17, c[0x0][0x374] ;  /* 0x0000dd00ff117b82 */ /* 0x000e220000000800 */
[----:B-1----:R-:W-:-:S07]  /*0110*/  IMAD R2, R4, R15, R9 ;  /* 0x0000000f04027224 */ /* 0x002fce00078e0209 */
[----:B------:R-:W1:Y:S01]  /*0120*/  LDC R18, c[0x0][0x378] ;  /* 0x0000de00ff127b82 */ /* 0x000e620000000800 */
[----:B----4-:R-:W-:Y:S01]  /*0130*/  STL.64 [R1+0x28], R12 ;  /* 0x0000280c01007387 */ /* 0x010fe20000100a00 */
[----:B---3--:R-:W-:-:S03]  /*0140*/  IMAD R3, R5, R12, R6 ;  /* 0x0000000c05037224 */ /* 0x008fc600078e0206 */
[----:B------:R5:W-:Y:S03]  /*0150*/  STL.64 [R1+0x18], R4 ;  /* 0x0000180401007387 */ /* 0x000be60000100a00 */
[----:B------:R3:W4:Y:S01]  /*0160*/  LDC.64 R10, c[0x4][R0] ;  /* 0x01000000000a7b82 */ /* 0x0007220000000a00 */
[----:B------:R-:W-:Y:S01]  /*0170*/  STL.64 [R1], R2 ;  /* 0x0000000201007387 */ /* 0x000fe20000100a00 */
[----:B--2---:R-:W-:-:S03]  /*0180*/  IMAD R8, R14, R13, R7 ;  /* 0x0000000d0e087224 */ /* 0x004fc600078e0207 */
[----:B------:R-:W-:Y:S04]  /*0190*/  STL.64 [R1+0x20], R14 ;  /* 0x0000200e01007387 */ /* 0x000fe80000100a00 */
[----:B------:R-:W-:Y:S01]  /*01a0*/  STL.64 [R1+0x8], R8 ;  /* 0x0000080801007387 */ /* 0x000fe20000100a00 */
[----:B-----5:R-:W-:Y:S01]  /*01b0*/  IMAD.U32 R4, RZ, RZ, UR6 ;  /* 0x00000006ff047e24 */ /* 0x020fe2000f8e00ff */
[----:B------:R-:W-:Y:S02]  /*01c0*/  MOV R5, UR7 ;  /* 0x0000000700057c02 */ /* 0x000fe40008000f00 */
[----:B0-----:R-:W-:Y:S04]  /*01d0*/  STL.64 [R1+0x30], R16 ;  /* 0x0000301001007387 */ /* 0x001fe80000100a00 */
[----:B-1----:R-:W-:Y:S04]  /*01e0*/  STL [R1+0x38], R18 ;  /* 0x0000381201007387 */ /* 0x002fe80000100800 */
[----:B------:R0:W-:Y:S02]  /*01f0*/  STL.64 [R1+0x10], R6 ;  /* 0x0000100601007387 */ /* 0x0001e40000100a00 */
[----:B0-----:R-:W-:-:S04]  /*0200*/  IADD3 R6, P0, PT, R1, UR4, RZ ;  /* 0x0000000401067c10 */ /* 0x001fc8000ff1e0ff */
[----:B---3--:R-:W-:-:S09]  /*0210*/  IADD3.X R7, PT, PT, RZ, UR5, RZ, P0, !PT ;  /* 0x00000005ff077c10 */ /* 0x008fd200087fe4ff */
[----:B------:R-:W-:-:S07]  /*0220*/  LEPC R20, `(.L_x_0) ;  /* 0x000000001014794e */ /* 0x000fce0000000000 */
[----:B----4-:R-:W-:Y:S05]  /*0230*/  CALL.ABS.NOINC R10 ;  /* 0x000000000a007343 */ /* 0x010fea0003c00000 */
.L_x_0:
[----:B------:R-:W-:Y:S05]  /*0240*/  EXIT ;  /* 0x000000000000794d */ /* 0x000fea0003800000 */
.L_x_1:
[----:B------:R-:W-:-:S00]  /*0250*/  BRA `(.L_x_1) ;  /* 0xfffffffc00fc7947 */ /* 0x000fc0000383ffff */
[----:B------:R-:W-:-:S00]  /*0260*/  NOP ;  /* 0x0000000000007918 */ /* 0x000fc00000000000 */
        /* <DEDUP_REMOVED lines=9> */
.L_x_8:


//--------------------- .text._Z12exec_conf_2Dv   --------------------------
	.section	.text._Z12exec_conf_2Dv,"ax",@progbits
	.align	128
        .global         _Z12exec_conf_2Dv
        .type           _Z12exec_conf_2Dv,@function
        .size           _Z12exec_conf_2Dv,(.L_x_9 - _Z12exec_conf_2Dv)
        .other          _Z12exec_conf_2Dv,@"STO_CUDA_ENTRY STV_DEFAULT"
_Z12exec_conf_2Dv:
.text._Z12exec_conf_2Dv:
[----:B------:R-:W0:Y:S01]  /*0000*/  LDC R1, c[0x0][0x37c] ;  /* 0x0000df00ff017b82 */ /* 0x000e220000000800 */
[----:B------:R-:W1:Y:S01]  /*0010*/  S2R R4, SR_TID.X ;  /* 0x0000000000047919 */ /* 0x000e620000002100 */
[----:B------:R-:W2:Y:S06]  /*0020*/  LDCU UR5, c[0x0][0x2fc] ;  /* 0x00005f80ff0577ac */ /* 0x000eac0008000800 */
[----:B------:R-:W3:Y:S01]  /*0030*/  LDC R10, c[0x0][0x360] ;  /* 0x0000d800ff0a7b82 */ /* 0x000ee20000000800 */
[----:B0-----:R-:W-:Y:S01]  /*0040*/  VIADD R1, R1, 0xffffffc8 ;  /* 0xffffffc801017836 */ /* 0x001fe20000000000 */
[----:B------:R-:W1:Y:S01]  /*0050*/  S2R R5, SR_TID.Y ;  /* 0x0000000000057919 */ /* 0x000e620000002200 */
[----:B------:R-:W-:Y:S01]  /*0060*/  MOV R0, 0x0 ;  /* 0x0000000000007802 */ /* 0x000fe20000000f00 */
[----:B------:R-:W0:Y:S01]  /*0070*/  LDCU UR4, c[0x0][0x2f8] ;  /* 0x00005f00ff0477ac */ /* 0x000e220008000800 */
[----:B------:R-:W4:Y:S03]  /*0080*/  S2R R15, SR_CTAID.X ;  /* 0x00000000000f7919 */ /* 0x000f260000002500 */
[----:B------:R-:W3:Y:S01]  /*0090*/  LDC R11, c[0x0][0x364] ;  /* 0x0000d900ff0b7b82 */ /* 0x000ee20000000800 */
[----:B------:R-:W5:Y:S01]  /*00a0*/  LDCU.64 UR6, c[0x4][0x18] ;  /* 0x01000300ff0677ac */ /* 0x000f620008000a00 */
[----:B------:R-:W5:Y:S01]  /*00b0*/  S2R R12, SR_CTAID.Y ;  /* 0x00000000000c7919 */ /* 0x000f620000002600 */
[----:B------:R-:W5:Y:S05]  /*00c0*/  S2R R14, SR_TID.Z ;  /* 0x00000000000e7919 */ /* 0x000f6a0000002300 */
[----:B------:R-:W5:Y:S01]  /*00d0*/  LDC R16, c[0x0][0x368] ;  /* 0x0000da00ff107b82 */ /* 0x000f620000000800 */
[----:B------:R-:W5:Y:S01]  /*00e0*/  S2R R13, SR_CTAID.Z ;  /* 0x00000000000d7919 */ /* 0x000f620000002700 */
[----:B0-----:R-:W-:-:S06]  /*00f0*/  IADD3 R6, P0, PT, R1, UR4, RZ ;  /* 0x0000000401067c10 */ /* 0x001fcc000ff1e0ff */
[----:B------:R-:W0:Y:S01]  /*0100*/  LDC R17, c[0x0][0x370] ;  /* 0x0000dc00ff117b82 */ /* 0x000e220000000800 */
[----:B--2---:R-:W-:-:S07]  /*0110*/  IADD3.X R7, PT, PT, RZ, UR5, RZ, P0, !PT ;  /* 0x00000005ff077c10 */ /* 0x004fce00087fe4ff */
[----:B------:R-:W2:Y:S01]  /*0120*/  LDC R18, c[0x0][0x374] ;  /* 0x0000dd00ff127b82 */ /* 0x000ea20000000800 */
[----:B---3--:R-:W-:Y:S04]  /*0130*/  STL.64 [R1+0x20], R10 ;  /* 0x0000200a01007387 */ /* 0x008fe80000100a00 */
[----:B-1----:R1:W-:Y:S01]  /*0140*/  STL.64 [R1+0x8], R4 ;  /* 0x0000080401007387 */ /* 0x0023e20000100a00 */
[----:B----4-:R-:W-:Y:S02]  /*0150*/  IMAD R2, R15, R10, R4 ;  /* 0x0000000a0f027224 */ /* 0x010fe400078e0204 */
[----:B------:R-:W2:Y:S01]  /*0160*/  LDC R19, c[0x0][0x378] ;  /* 0x0000de00ff137b82 */ /* 0x000ea20000000800 */
[----:B-----5:R-:W-:Y:S01]  /*0170*/  IMAD R3, R12, R11, R5 ;  /* 0x0000000b0c037224 */ /* 0x020fe200078e0205 */
[----:B------:R3:W-:Y:S06]  /*0180*/  STL.64 [R1+0x10], R14 ;  /* 0x0000100e01007387 */ /* 0x0007ec0000100a00 */
[----:B------:R3:W4:Y:S01]  /*0190*/  LDC.64 R8, c[0x4][R0] ;  /* 0x0100000000087b82 */ /* 0x0007220000000a00 */
[----:B-1----:R-:W-:Y:S01]  /*01a0*/  IMAD.U32 R4, RZ, RZ, UR6 ;  /* 0x00000006ff047e24 */ /* 0x002fe2000f8e00ff */
[----:B------:R3:W-:Y:S01]  /*01b0*/  STL.64 [R1+0x18], R12 ;  /* 0x0000180c01007387 */ /* 0x0007e20000100a00 */
[----:B------:R-:W-:-:S03]  /*01c0*/  MOV R5, UR7 ;  /* 0x0000000700057c02 */ /* 0x000fc60008000f00 */
[----:B------:R3:W-:Y:S04]  /*01d0*/  STL.64 [R1], R2 ;  /* 0x0000000201007387 */ /* 0x0007e80000100a00 */
[----:B0-----:R3:W-:Y:S04]  /*01e0*/  STL.64 [R1+0x28], R16 ;  /* 0x0000281001007387 */ /* 0x0017e80000100a00 */
[----:B--2---:R3:W-:Y:S02]  /*01f0*/  STL.64 [R1+0x30], R18 ;  /* 0x0000301201007387 */ /* 0x0047e40000100a00 */
[----:B------:R-:W-:-:S07]  /*0200*/  LEPC R20, `(.L_x_2) ;  /* 0x000000001014794e */ /* 0x000fce0000000000 */
[----:B---34-:R-:W-:Y:S05]  /*0210*/  CALL.ABS.NOINC R8 ;  /* 0x0000000008007343 */ /* 0x018fea0003c00000 */
.L_x_2:
[----:B------:R-:W-:Y:S05]  /*0220*/  EXIT ;  /* 0x000000000000794d */ /* 0x000fea0003800000 */
.L_x_3:
        /* <DEDUP_REMOVED lines=13> */
.L_x_9:


//--------------------- .text._Z9exec_confv       --------------------------
	.section	.text._Z9exec_confv,"ax",@progbits
	.align	128
        .global         _Z9exec_confv
        .type           _Z9exec_confv,@function
        .size           _Z9exec_confv,(.L_x_10 - _Z9exec_confv)
        .other          _Z9exec_confv,@"STO_CUDA_ENTRY STV_DEFAULT"
_Z9exec_confv:
.text._Z9exec_confv:
        /* <DEDUP_REMOVED lines=8> */
[----:B------:R-:W3:Y:S03]  /*0080*/  S2R R10, SR_CTAID.Z ;  /* 0x00000000000a7919 */ /* 0x000ee60000002700 */
[----:B------:R-:W4:Y:S01]  /*0090*/  LDC R12, c[0x0][0x364] ;  /* 0x0000d900ff0c7b82 */ /* 0x000f220000000800 */
[----:B------:R-:W5:Y:S01]  /*00a0*/  LDCU.64 UR6, c[0x4][0x10] ;  /* 0x01000200ff0677ac */ /* 0x000f620008000a00 */
[----:B------:R-:W2:Y:S01]  /*00b0*/  S2R R6, SR_TID.Y ;  /* 0x0000000000067919 */ /* 0x000ea20000002200 */
[----:B------:R-:W2:Y:S05]  /*00c0*/  S2R R7, SR_TID.Z ;  /* 0x0000000000077919 */ /* 0x000eaa0000002300 */
[----:B------:R-:W4:Y:S01]  /*00d0*/  LDC R13, c[0x0][0x368] ;  /* 0x0000da00ff0d7b82 */ /* 0x000f220000000800 */
[----:B------:R-:W0:Y:S07]  /*00e0*/  S2R R5, SR_CTAID.Y ;  /* 0x0000000000057919 */ /* 0x000e2e0000002600 */
[----:B------:R-:W5:Y:S08]  /*00f0*/  LDC R14, c[0x0][0x370] ;  /* 0x0000dc00ff0e7b82 */ /* 0x000f700000000800 */
[----:B------:R-:W5:Y:S01]  /*0100*/  LDC R15, c[0x0][0x374] ;  /* 0x0000dd00ff0f7b82 */ /* 0x000f620000000800 */
[----:B-1----:R-:W-:Y:S01]  /*0110*/  IMAD R2, R4, R11, R3 ;  /* 0x0000000b04027224 */ /* 0x002fe200078e0203 */
[----:B---3--:R-:W-:Y:S06]  /*0120*/  STL.64 [R1+0x18], R10 ;  /* 0x0000180a01007387 */ /* 0x008fec0000100a00 */
[----:B------:R-:W1:Y:S01]  /*0130*/  LDC R16, c[0x0][0x378] ;  /* 0x0000de00ff107b82 */ /* 0x000e620000000800 */
[----:B------:R-:W-:Y:S04]  /*0140*/  STL.64 [R1], R2 ;  /* 0x0000000201007387 */ /* 0x000fe80000100a00 */
[----:B----4-:R-:W-:Y:S03]  /*0150*/  STL.64 [R1+0x20], R12 ;  /* 0x0000200c01007387 */ /* 0x010fe60000100a00 */
[----:B------:R3:W4:Y:S01]  /*0160*/  LDC.64 R8, c[0x4][R0] ;  /* 0x0100000000087b82 */ /* 0x0007220000000a00 */
[----:B--2---:R2:W-:Y:S04]  /*0170*/  STL.64 [R1+0x8], R6 ;  /* 0x0000080601007387 */ /* 0x0045e80000100a00 */
[----:B0-----:R0:W-:Y:S04]  /*0180*/  STL.64 [R1+0x10], R4 ;  /* 0x0000100401007387 */ /* 0x0011e80000100a00 */
[----:B-----5:R3:W-:Y:S01]  /*0190*/  STL.64 [R1+0x28], R14 ;  /* 0x0000280e01007387 */ /* 0x0207e20000100a00 */
[----:B--2---:R-:W-:-:S03]  /*01a0*/  IADD3 R6, P0, PT, R1, UR4, RZ ;  /* 0x0000000401067c10 */ /* 0x004fc6000ff1e0ff */
[----:B-1----:R3:W-:Y:S01]  /*01b0*/  STL [R1+0x30], R16 ;  /* 0x0000301001007387 */ /* 0x0027e20000100800 */
[----:B0-----:R-:W-:Y:S01]  /*01c0*/  IMAD.U32 R4, RZ, RZ, UR6 ;  /* 0x00000006ff047e24 */ /* 0x001fe2000f8e00ff */
[----:B------:R-:W-:Y:S01]  /*01d0*/  MOV R5, UR7 ;  /* 0x0000000700057c02 */ /* 0x000fe20008000f00 */
[----:B------:R-:W-:-:S07]  /*01e0*/  IMAD.X R7, RZ, RZ, UR5, P0 ;  /* 0x00000005ff077e24 */ /* 0x000fce00080e06ff */
[----:B------:R-:W-:-:S07]  /*01f0*/  LEPC R20, `(.L_x_4) ;  /* 0x000000001014794e */ /* 0x000fce0000000000 */
[----:B---34-:R-:W-:Y:S05]  /*0200*/  CALL.ABS.NOINC R8 ;  /* 0x0000000008007343 */ /* 0x018fea0003c00000 */
.L_x_4:
[----:B------:R-:W-:Y:S05]  /*0210*/  EXIT ;  /* 0x000000000000794d */ /* 0x000fea0003800000 */
.L_x_5:
        /* <DEDUP_REMOVED lines=14> */
.L_x_10:


//--------------------- .text._Z8func_cpuv        --------------------------
	.section	.text._Z8func_cpuv,"ax",@progbits
	.align	128
        .global         _Z8func_cpuv
        .type           _Z8func_cpuv,@function
        .size           _Z8func_cpuv,(.L_x_11 - _Z8func_cpuv)
        .other          _Z8func_cpuv,@"STO_CUDA_ENTRY STV_DEFAULT"
_Z8func_cpuv:
.text._Z8func_cpuv:
[----:B------:R-:W0:Y:S01]  /*0000*/  LDC R1, c[0x0][0x37c] ;  /* 0x0000df00ff017b82 */ /* 0x000e220000000800 */
[----:B------:R-:W-:Y:S01]  /*0010*/  MOV R0, 0x0 ;  /* 0x0000000000007802 */ /* 0x000fe20000000f00 */
[----:B------:R-:W1:Y:S01]  /*0020*/  LDCU.64 UR4, c[0x4][0x8] ;  /* 0x01000100ff0477ac */ /* 0x000e620008000a00 */
[----:B------:R-:W-:-:S05]  /*0030*/  CS2R R6, SRZ ;  /* 0x0000000000067805 */ /* 0x000fca000001ff00 */
[----:B------:R2:W3:Y:S01]  /*0040*/  LDC.64 R2, c[0x4][R0] ;  /* 0x0100000000027b82 */ /* 0x0004e20000000a00 */
[----:B-1----:R-:W-:Y:S02]  /*0050*/  IMAD.U32 R4, RZ, RZ, UR4 ;  /* 0x00000004ff047e24 */ /* 0x002fe4000f8e00ff */
[----:B--2---:R-:W-:-:S07]  /*0060*/  IMAD.U32 R5, RZ, RZ, UR5 ;  /* 0x00000005ff057e24 */ /* 0x004fce000f8e00ff */
[----:B------:R-:W-:-:S07]  /*0070*/  LEPC R20, `(.L_x_6) ;  /* 0x000000001014794e */ /* 0x000fce0000000000 */
[----:B0--3--:R-:W-:Y:S05]  /*0080*/  CALL.ABS.NOINC R2 ;  /* 0x0000000002007343 */ /* 0x009fea0003c00000 */
.L_x_6:
[----:B------:R-:W-:Y:S05]  /*0090*/  EXIT ;  /* 0x000000000000794d */ /* 0x000fea0003800000 */
.L_x_7:
        /* <DEDUP_REMOVED lines=14> */
.L_x_11:


//--------------------- .nv.global.init           --------------------------
	.section	.nv.global.init,"aw",@progbits
.nv.global.init:
	.type		$str$1,@object
	.size		$str$1,($str$2 - $str$1)
$str$1:
        /*0000*/ 	.byte	0x65, 0x78, 0x65, 0x63, 0x75, 0x74, 0x65, 0x64, 0x20, 0x66, 0x72, 0x6f, 0x6d, 0x20, 0x64, 0x65
        /*0010*/ 	.byte	0x76, 0x69, 0x63, 0x65, 0x0a, 0x00
	.type		$str$2,@object
	.size		$str$2,($str$3 - $str$2)
$str$2:
        /*0016*/ 	.byte	0x74, 0x69, 0x64, 0x20, 0x3a, 0x20, 0x25, 0x64, 0x2c, 0x20, 0x74, 0x68, 0x72, 0x65, 0x61, 0x64
        /*0026*/ 	.byte	0x49, 0x64, 0x78, 0x20, 0x3a, 0x20, 0x28, 0x25, 0x64, 0x2c, 0x25, 0x64, 0x2c, 0x25, 0x64, 0x29
        /*0036*/ 	.byte	0x2c, 0x20, 0x62, 0x6c, 0x6f, 0x63, 0x6b, 0x49, 0x64, 0x78, 0x20, 0x3a, 0x20, 0x28, 0x25, 0x64
        /*0046*/ 	.byte	0x2c, 0x25, 0x64, 0x2c, 0x25, 0x64, 0x29, 0x2c, 0x20, 0x62, 0x6c, 0x6f, 0x63, 0x6b, 0x44, 0x69
        /*0056*/ 	.byte	0x6d, 0x20, 0x3a, 0x20, 0x28, 0x25, 0x64, 0x2c, 0x25, 0x64, 0x2c, 0x25, 0x64, 0x29, 0x2c, 0x20
        /*0066*/ 	.byte	0x67, 0x72, 0x69, 0x64, 0x44, 0x69, 0x6d, 0x20, 0x3a, 0x20, 0x28, 0x25, 0x64, 0x2c, 0x25, 0x64
        /*0076*/ 	.byte	0x2c, 0x25, 0x64, 0x29, 0x0a, 0x00
	.type		$str$3,@object
	.size		$str$3,($str$4 - $str$3)
$str$3:
        /*007c*/ 	.byte	0x69, 0x64, 0x5f, 0x78, 0x20, 0x3a, 0x20, 0x25, 0x64, 0x2c, 0x20, 0x69, 0x64, 0x5f, 0x79, 0x20
        /*008c*/ 	.byte	0x3a, 0x20, 0x25, 0x64, 0x2c, 0x20, 0x74, 0x68, 0x72, 0x65, 0x61, 0x64, 0x49, 0x64, 0x78, 0x20
        /*009c*/ 	.byte	0x3a, 0x20, 0x28, 0x25, 0x64, 0x2c, 0x25, 0x64, 0x2c, 0x25, 0x64, 0x29, 0x2c, 0x20, 0x62, 0x6c
        /*00ac*/ 	.byte	0x6f, 0x63, 0x6b, 0x49, 0x64, 0x78, 0x20, 0x3a, 0x20, 0x28, 0x25, 0x64, 0x2c, 0x25, 0x64, 0x2c
        /*00bc*/ 	.byte	0x25, 0x64, 0x29, 0x2c, 0x20, 0x62, 0x6c, 0x6f, 0x63, 0x6b, 0x44, 0x69, 0x6d, 0x20, 0x3a, 0x20
        /*00cc*/ 	.byte	0x28, 0x25, 0x64, 0x2c, 0x25, 0x64, 0x2c, 0x25, 0x64, 0x29, 0x2c, 0x20, 0x67, 0x72, 0x69, 0x64
        /*00dc*/ 	.byte	0x44, 0x69, 0x6d, 0x20, 0x3a, 0x20, 0x28, 0x25, 0x64, 0x2c, 0x25, 0x64, 0x2c, 0x25, 0x64, 0x29
        /*00ec*/ 	.byte	0x0a, 0x00
	.type		$str$4,@object
	.size		$str$4,(.L_3 - $str$4)
$str$4:
        /*00ee*/ 	.byte	0x69, 0x64, 0x5f, 0x78, 0x20, 0x3a, 0x20, 0x25, 0x64, 0x2c, 0x20, 0x69, 0x64, 0x5f, 0x79, 0x20
        /*00fe*/ 	.byte	0x3a, 0x20, 0x25, 0x64, 0x2c, 0x20, 0x69, 0x64, 0x5f, 0x7a, 0x20, 0x3a, 0x20, 0x25, 0x64, 0x2c
        /*010e*/ 	.byte	0x20, 0x74, 0x68, 0x72, 0x65, 0x61, 0x64, 0x49, 0x64, 0x78, 0x20, 0x3a, 0x20, 0x28, 0x25, 0x64
        /*011e*/ 	.byte	0x2c, 0x25, 0x64, 0x2c, 0x25, 0x64, 0x29, 0x2c, 0x20, 0x62, 0x6c, 0x6f, 0x63, 0x6b, 0x49, 0x64
        /*012e*/ 	.byte	0x78, 0x20, 0x3a, 0x20, 0x28, 0x25, 0x64, 0x2c, 0x25, 0x64, 0x2c, 0x25, 0x64, 0x29, 0x2c, 0x20
        /*013e*/ 	.byte	0x62, 0x6c, 0x6f, 0x63, 0x6b, 0x44, 0x69, 0x6d, 0x20, 0x3a, 0x20, 0x28, 0x25, 0x64, 0x2c, 0x25
        /*014e*/ 	.byte	0x64, 0x2c, 0x25, 0x64, 0x29, 0x2c, 0x20, 0x67, 0x72, 0x69, 0x64, 0x44, 0x69, 0x6d, 0x20, 0x3a
        /*015e*/ 	.byte	0x20, 0x28, 0x25, 0x64, 0x2c, 0x25, 0x64, 0x2c, 0x25, 0x64, 0x29, 0x0a, 0x00
.L_3:


//--------------------- .nv.shared.reserved.0     --------------------------
	.section	.nv.shared.reserved.0,"aw",@nobits
	.weak		__nv_reservedSMEM_offset_0_alias
	.size		__nv_reservedSMEM_offset_0_alias, 0, 64
	.other		__nv_reservedSMEM_offset_0_alias,@"STO_CUDA_RESERVED_SHARED STV_DEFAULT"
__nv_reservedSMEM_offset_0_alias:
	.zero		0
	.zero		64


//--------------------- .nv.constant0._Z12exec_conf_3Dv --------------------------
	.section	.nv.constant0._Z12exec_conf_3Dv,"a",@progbits
	.sectionflags	@""
	.align	4
.nv.constant0._Z12exec_conf_3Dv:
	.zero		896


//--------------------- .nv.constant0._Z12exec_conf_2Dv --------------------------
	.section	.nv.constant0._Z12exec_conf_2Dv,"a",@progbits
	.sectionflags	@""
	.align	4
.nv.constant0._Z12exec_conf_2Dv:
	.zero		896


//--------------------- .nv.constant0._Z9exec_confv --------------------------
	.section	.nv.constant0._Z9exec_confv,"a",@progbits
	.sectionflags	@""
	.align	4
.nv.constant0._Z9exec_confv:
	.zero		896


//--------------------- .nv.constant0._Z8func_cpuv --------------------------
	.section	.nv.constant0._Z8func_cpuv,"a",@progbits
	.sectionflags	@""
	.align	4
.nv.constant0._Z8func_cpuv:
	.zero		896


//--------------------- SYMBOLS --------------------------

	.type		.nv.reservedSmem.offset0,@object
	.size		.nv.reservedSmem.offset0,0x4
	.type		vprintf,@function
